	.headerflags	@"EF_CUDA_TEXMODE_UNIFIED EF_CUDA_64BIT_ADDRESS EF_CUDA_ACCELERATORS EF_CUDA_SM90 EF_CUDA_VIRTUAL_SM(EF_CUDA_SM90)"
	.elftype	@"ET_EXEC"


//--------------------- .nv.info                  --------------------------
	.section	.nv.info,"",@"SHT_CUDA_INFO"
	.align	4


	//----- nvinfo : EIATTR_REGCOUNT
	.align		4
        /*0000*/ 	.byte	0x04, 0x2f
        /*0002*/ 	.short	(.L_3 - .L_2)
	.align		4
.L_2:
        /*0004*/ 	.word	index@(triton_poi_fused__native_batch_norm_legit_no_training_convolution_leaky_relu_12)
        /*0008*/ 	.word	0x00000014


	//----- nvinfo : EIATTR_MIN_STACK_SIZE
	.align		4
.L_3:
        /*000c*/ 	.byte	0x04, 0x12
        /*000e*/ 	.short	(.L_5 - .L_4)
	.align		4
.L_4:
        /*0010*/ 	.word	index@(triton_poi_fused__native_batch_norm_legit_no_training_convolution_leaky_relu_12)
        /*0014*/ 	.word	0x00000000


	//----- nvinfo : EIATTR_FRAME_SIZE
	.align		4
.L_5:
        /*0018*/ 	.byte	0x04, 0x11
        /*001a*/ 	.short	(.L_7 - .L_6)
	.align		4
.L_6:
        /*001c*/ 	.word	index@(triton_poi_fused__native_batch_norm_legit_no_training_convolution_leaky_relu_12)
        /*0020*/ 	.word	0x00000000


	//----- nvinfo : EIATTR_MIN_STACK_SIZE
	.align		4
.L_7:
        /*0024*/ 	.byte	0x04, 0x12
        /*0026*/ 	.short	(.L_9 - .L_8)
	.align		4
.L_8:
        /*0028*/ 	.word	index@(triton_poi_fused__native_batch_norm_legit_no_training_convolution_leaky_relu_12)
        /*002c*/ 	.word	0x00000000
.L_9:


//--------------------- .nv.info.triton_poi_fused__native_batch_norm_legit_no_training_convolution_leaky_relu_12 --------------------------
	.section	.nv.info.triton_poi_fused__native_batch_norm_legit_no_training_convolution_leaky_relu_12,"",@"SHT_CUDA_INFO"
	.sectionflags	@""
	.align	4


	//----- nvinfo : EIATTR_CUDA_API_VERSION
	.align		4
        /*0000*/ 	.byte	0x04, 0x37
        /*0002*/ 	.short	(.L_11 - .L_10)
.L_10:
        /*0004*/ 	.word	0x0000007c


	//----- nvinfo : EIATTR_KPARAM_INFO
	.align		4
.L_11:
        /*0008*/ 	.byte	0x04, 0x17
        /*000a*/ 	.short	(.L_13 - .L_12)
.L_12:
        /*000c*/ 	.word	0x00000000
        /*0010*/ 	.short	0x0007
        /*0012*/ 	.short	0x0038
        /*0014*/ 	.byte	0x00, 0xf0, 0x11, 0x00


	//----- nvinfo : EIATTR_KPARAM_INFO
	.align		4
.L_13:
        /*0018*/ 	.byte	0x04, 0x17
        /*001a*/ 	.short	(.L_15 - .L_14)
.L_14:
        /*001c*/ 	.word	0x00000000
        /*0020*/ 	.short	0x0006
        /*0022*/ 	.short	0x0030
        /*0024*/ 	.byte	0x00, 0xf4, 0x21, 0x00


	//----- nvinfo : EIATTR_KPARAM_INFO
	.align		4
.L_15:
        /*0028*/ 	.byte	0x04, 0x17
        /*002a*/ 	.short	(.L_17 - .L_16)
.L_16:
        /*002c*/ 	.word	0x00000000
        /*0030*/ 	.short	0x0005
        /*0032*/ 	.short	0x0028
        /*0034*/ 	.byte	0x00, 0xf4, 0x21, 0x00


	//----- nvinfo : EIATTR_KPARAM_INFO
	.align		4
.L_17:
        /*0038*/ 	.byte	0x04, 0x17
        /*003a*/ 	.short	(.L_19 - .L_18)
.L_18:
        /*003c*/ 	.word	0x00000000
        /*0040*/ 	.short	0x0004
        /*0042*/ 	.short	0x0020
        /*0044*/ 	.byte	0x00, 0xf4, 0x21, 0x00


	//----- nvinfo : EIATTR_KPARAM_INFO
	.align		4
.L_19:
        /*0048*/ 	.byte	0x04, 0x17
        /*004a*/ 	.short	(.L_21 - .L_20)
.L_20:
        /*004c*/ 	.word	0x00000000
        /*0050*/ 	.short	0x0003
        /*0052*/ 	.short	0x0018
        /*0054*/ 	.byte	0x00, 0xf4, 0x21, 0x00


	//----- nvinfo : EIATTR_KPARAM_INFO
	.align		4
.L_21:
        /*0058*/ 	.byte	0x04, 0x17
        /*005a*/ 	.short	(.L_23 - .L_22)
.L_22:
        /*005c*/ 	.word	0x00000000
        /*0060*/ 	.short	0x0002
        /*0062*/ 	.short	0x0010
        /*0064*/ 	.byte	0x00, 0xf4, 0x21, 0x00


	//----- nvinfo : EIATTR_KPARAM_INFO
	.align		4
.L_23:
        /*0068*/ 	.byte	0x04, 0x17
        /*006a*/ 	.short	(.L_25 - .L_24)
.L_24:
        /*006c*/ 	.word	0x00000000
        /*0070*/ 	.short	0x0001
        /*0072*/ 	.short	0x0008
        /*0074*/ 	.byte	0x00, 0xf4, 0x21, 0x00


	//----- nvinfo : EIATTR_KPARAM_INFO
	.align		4
.L_25:
        /*0078*/ 	.byte	0x04, 0x17
        /*007a*/ 	.short	(.L_27 - .L_26)
.L_26:
        /*007c*/ 	.word	0x00000000
        /*0080*/ 	.short	0x0000
        /*0082*/ 	.short	0x0000
        /*0084*/ 	.byte	0x00, 0xf4, 0x21, 0x00


	//----- nvinfo : EIATTR_SPARSE_MMA_MASK
	.align		4
.L_27:
        /*0088*/ 	.byte	0x03, 0x50
        /*008a*/ 	.short	0x0000


	//----- nvinfo : EIATTR_MAXREG_COUNT
	.align		4
        /*008c*/ 	.byte	0x03, 0x1b
        /*008e*/ 	.short	0x00ff


	//----- nvinfo : EIATTR_EXIT_INSTR_OFFSETS
	.align		4
        /*0090*/ 	.byte	0x04, 0x1c
        /*0092*/ 	.short	(.L_29 - .L_28)


	//   ....[0]....
.L_28:
        /*0094*/ 	.word	0x000003c0


	//----- nvinfo : EIATTR_REQNTID
	.align		4
.L_29:
        /*0098*/ 	.byte	0x04, 0x10
        /*009a*/ 	.short	(.L_31 - .L_30)
.L_30:
        /*009c*/ 	.word	0x00000080
        /*00a0*/ 	.word	0x00000001
        /*00a4*/ 	.word	0x00000001


	//----- nvinfo : EIATTR_CBANK_PARAM_SIZE
	.align		4
.L_31:
        /*00a8*/ 	.byte	0x03, 0x19
        /*00aa*/ 	.short	0x003c


	//----- nvinfo : EIATTR_PARAM_CBANK
	.align		4
        /*00ac*/ 	.byte	0x04, 0x0a
        /*00ae*/ 	.short	(.L_33 - .L_32)
	.align		4
.L_32:
        /*00b0*/ 	.word	index@(.nv.constant0.triton_poi_fused__native_batch_norm_legit_no_training_convolution_leaky_relu_12)
        /*00b4*/ 	.short	0x0210
        /*00b6*/ 	.short	0x003c


	//----- nvinfo : EIATTR_SW_WAR
	.align		4
.L_33:
        /*00b8*/ 	.byte	0x04, 0x36
        /*00ba*/ 	.short	(.L_35 - .L_34)
.L_34:
        /*00bc*/ 	.word	0x00000008
.L_35:


//--------------------- .nv.callgraph             --------------------------
	.section	.nv.callgraph,"",@"SHT_CUDA_CALLGRAPH"
	.align	4
	.sectionentsize	8
	.align		4
        /*0000*/ 	.word	0x00000000
	.align		4
        /*0004*/ 	.word	0xffffffff
	.align		4
        /*0008*/ 	.word	0x00000000
	.align		4
        /*000c*/ 	.word	0xfffffffe
	.align		4
        /*0010*/ 	.word	0x00000000
	.align		4
        /*0014*/ 	.word	0xfffffffd
	.align		4
        /*0018*/ 	.word	0x00000000
	.align		4
        /*001c*/ 	.word	0xfffffffc


//--------------------- .nv.constant4             --------------------------
	.section	.nv.constant4,"a",@progbits
	.align	8
	.align		8
.nv.constant4:
        /*0000*/ 	.dword	_$_str
	.align		8
        /*0008*/ 	.dword	_$_str_$_2


//--------------------- .text.triton_poi_fused__native_batch_norm_legit_no_training_convolution_leaky_relu_12 --------------------------
	.section	.text.triton_poi_fused__native_batch_norm_legit_no_training_convolution_leaky_relu_12,"ax",@progbits
	.align	128
        .global         triton_poi_fused__native_batch_norm_legit_no_training_convolution_leaky_relu_12
        .type           triton_poi_fused__native_batch_norm_legit_no_training_convolution_leaky_relu_12,@function
        .size           triton_poi_fused__native_batch_norm_legit_no_training_convolution_leaky_relu_12,(.L_x_1 - triton_poi_fused__native_batch_norm_legit_no_training_convolution_leaky_relu_12)
        .other          triton_poi_fused__native_batch_norm_legit_no_training_convolution_leaky_relu_12,@"STO_CUDA_ENTRY STV_DEFAULT"
triton_poi_fused__native_batch_norm_legit_no_training_convolution_leaky_relu_12:
.text.triton_poi_fused__native_batch_norm_legit_no_training_convolution_leaky_relu_12:
[----:B------:R-:W-:Y:S01]  /*0000*/  LDC R1, c[0x0][0x28] ;  /* 0x00000a00ff017b82 */ /* 0x000fe20000000800 */
[----:B------:R-:W1:Y:S07]  /*0010*/  S2R R0, SR_TID.X ;  /* 0x0000000000007919 */ /* 0x000e6e0000002100 */
[----:B------:R-:W2:Y:S01]  /*0020*/  LDC.64 R12, c[0x0][0x230] ;  /* 0x00008c00ff0c7b82 */ /* 0x000ea20000000a00 */
[----:B------:R-:W-:Y:S01]  /*0030*/  ULDC.64 UR4, c[0x0][0x208] ;  /* 0x0000820000047ab9 */ /* 0x000fe20000000a00 */
[----:B------:R-:W3:Y:S06]  /*0040*/  S2R R5, SR_CTAID.X ;  /* 0x0000000000057919 */ /* 0x000eec0000002500 */
[----:B------:R-:W4:Y:S08]  /*0050*/  LDC.64 R10, c[0x0][0x220] ;  /* 0x00008800ff0a7b82 */ /* 0x000f300000000a00 */
[----:B------:R-:W5:Y:S08]  /*0060*/  LDC.64 R8, c[0x0][0x228] ;  /* 0x00008a00ff087b82 */ /* 0x000f700000000a00 */
[----:B------:R-:W4:Y:S01]  /*0070*/  LDC.64 R14, c[0x0][0x238] ;  /* 0x00008e00ff0e7b82 */ /* 0x000f220000000a00 */
[----:B-1----:R-:W-:-:S02]  /*0080*/  SHF.L.U32 R0, R0, 0x1, RZ ;  /* 0x0000000100007819 */ /* 0x002fc400000006ff */
[----:B---3--:R-:W-:Y:S02]  /*0090*/  SHF.R.S32.HI R3, RZ, 0x17, R5 ;  /* 0x00000017ff037819 */ /* 0x008fe40000011405 */
[----:B------:R-:W-:Y:S02]  /*00a0*/  LOP3.LUT R0, R0, 0xfe, RZ, 0xc0, !PT ;  /* 0x000000fe00007812 */ /* 0x000fe400078ec0ff */
[----:B------:R-:W-:Y:S02]  /*00b0*/  SGXT R3, R3, 0x1 ;  /* 0x000000010303781a */ /* 0x000fe40000000200 */
[----:B------:R-:W-:Y:S02]  /*00c0*/  LEA R0, R5, R0, 0x8 ;  /* 0x0000000005007211 */ /* 0x000fe400078e40ff */
[----:B------:R-:W1:Y:S02]  /*00d0*/  LDC.64 R4, c[0x0][0x240] ;  /* 0x00009000ff047b82 */ /* 0x000e640000000a00 */
[----:B------:R-:W-:-:S04]  /*00e0*/  LEA.HI R3, R3, R0, RZ, 0x4 ;  /* 0x0000000003037211 */ /* 0x000fc800078f20ff */
[--C-:B------:R-:W-:Y:S02]  /*00f0*/  SHF.R.S32.HI R2, RZ, 0x4, R3.reuse ;  /* 0x00000004ff027819 */ /* 0x100fe40000011403 */
[----:B------:R-:W-:-:S04]  /*0100*/  SHF.R.S32.HI R3, RZ, 0x1f, R3 ;  /* 0x0000001fff037819 */ /* 0x000fc80000011403 */
[----:B------:R-:W-:-:S04]  /*0110*/  LEA.HI R3, R3, R2, RZ, 0x6 ;  /* 0x0000000203037211 */ /* 0x000fc800078f30ff */
[----:B------:R-:W-:-:S04]  /*0120*/  LOP3.LUT R3, R3, 0xffffffc0, RZ, 0xc0, !PT ;  /* 0xffffffc003037812 */ /* 0x000fc800078ec0ff */
[----:B------:R-:W-:Y:S02]  /*0130*/  IADD3 R17, R2, -R3, RZ ;  /* 0x8000000302117210 */ /* 0x000fe40007ffe0ff */
[----:B------:R-:W3:Y:S03]  /*0140*/  LDC.64 R2, c[0x0][0x210] ;  /* 0x00008400ff027b82 */ /* 0x000ee60000000a00 */
[----:B--2---:R-:W-:-:S05]  /*0150*/  IMAD.WIDE R12, R17, 0x4, R12 ;  /* 0x00000004110c7825 */ /* 0x004fca00078e020c */
[----:B------:R2:W2:Y:S01]  /*0160*/  LDG.E.EL R16, desc[UR4][R12.64] ;  /* 0x000000040c107981 */ /* 0x0004a2000c2e1900 */
[----:B----4-:R-:W-:-:S04]  /*0170*/  IMAD.WIDE R10, R17, 0x4, R10 ;  /* 0x00000004110a7825 */ /* 0x010fc800078e020a */
[----:B-----5:R-:W-:Y:S02]  /*0180*/  IMAD.WIDE R8, R17, 0x4, R8 ;  /* 0x0000000411087825 */ /* 0x020fe400078e0208 */
[----:B------:R-:W4:Y:S04]  /*0190*/  LDG.E.EL R10, desc[UR4][R10.64] ;  /* 0x000000040a0a7981 */ /* 0x000f28000c2e1900 */
[----:B------:R5:W4:Y:S01]  /*01a0*/  LDG.E.EL R8, desc[UR4][R8.64] ;  /* 0x0000000408087981 */ /* 0x000b22000c2e1900 */
[----:B---3--:R-:W-:-:S05]  /*01b0*/  IMAD.WIDE R2, R0, 0x4, R2 ;  /* 0x0000000400027825 */ /* 0x008fca00078e0202 */
[----:B------:R-:W4:Y:S01]  /*01c0*/  LDG.E.64 R6, desc[UR4][R2.64] ;  /* 0x0000000402067981 */ /* 0x000f22000c1e1b00 */
[----:B0-2---:R-:W-:-:S04]  /*01d0*/  IMAD.WIDE R12, R17, 0x4, R14 ;  /* 0x00000004110c7825 */ /* 0x005fc800078e020e */
[----:B-1----:R-:W-:Y:S02]  /*01e0*/  IMAD.WIDE R4, R17, 0x4, R4 ;  /* 0x0000000411047825 */ /* 0x002fe400078e0204 */
[----:B------:R-:W2:Y:S04]  /*01f0*/  LDG.E.EL R12, desc[UR4][R12.64] ;  /* 0x000000040c0c7981 */ /* 0x000ea8000c2e1900 */
[----:B------:R0:W2:Y:S01]  /*0200*/  LDG.E.EL R15, desc[UR4][R4.64] ;  /* 0x00000004040f7981 */ /* 0x0000a2000c2e1900 */
[----:B-----5:R-:W-:Y:S01]  /*0210*/  HFMA2.MMA R9, -RZ, RZ, 1.625, 0 ;  /* 0x3e800000ff097435 */ /* 0x020fe200000001ff */
[----:B0-----:R-:W0:Y:S02]  /*0220*/  LDC.64 R4, c[0x0][0x218] ;  /* 0x00008600ff047b82 */ /* 0x001e240000000a00 */
[----:B0-----:R-:W-:-:S04]  /*0230*/  IMAD.WIDE R4, R0, 0x4, R4 ;  /* 0x0000000400047825 */ /* 0x001fc800078e0204 */
[----:B------:R-:W-:-:S04]  /*0240*/  FADD R16, R16, 9.9999997473787516356e-06 ;  /* 0x3727c5ac10107421 */ /* 0x000fc80000000000 */
[----:B------:R-:W0:Y:S02]  /*0250*/  MUFU.SQRT R14, R16 ;  /* 0x00000010000e7308 */ /* 0x000e240000002000 */
[C---:B0-----:R-:W-:Y:S02]  /*0260*/  FSETP.GT.AND P0, PT, R14.reuse, 8.50705917302346158658e+37, PT ;  /* 0x7e8000000e00780b */ /* 0x041fe40003f04000 */
[----:B------:R-:W-:-:S11]  /*0270*/  FSETP.GEU.AND P1, PT, R14, 1.175494350822287508e-38, PT ;  /* 0x008000000e00780b */ /* 0x000fd60003f2e000 */
[----:B------:R-:W-:-:S04]  /*0280*/  @P0 FMUL R14, R14, 0.25 ;  /* 0x3e8000000e0e0820 */ /* 0x000fc80000400000 */
[----:B------:R-:W-:-:S06]  /*0290*/  @!P1 FMUL R14, R14, 16777216 ;  /* 0x4b8000000e0e9820 */ /* 0x000fcc0000400000 */
[----:B------:R-:W0:Y:S01]  /*02a0*/  MUFU.RCP R14, R14 ;  /* 0x0000000e000e7308 */ /* 0x000e220000001000 */
[----:B------:R-:W-:Y:S01]  /*02b0*/  FSEL R9, R9, 1, P0 ;  /* 0x3f80000009097808 */ /* 0x000fe20000000000 */
[--C-:B----4-:R-:W-:Y:S01]  /*02c0*/  FADD R6, R6, R10.reuse ;  /* 0x0000000a06067221 */ /* 0x110fe20000000000 */
[----:B------:R-:W-:-:S03]  /*02d0*/  FADD R7, R7, R10 ;  /* 0x0000000a07077221 */ /* 0x000fc60000000000 */
[----:B------:R-:W-:-:S04]  /*02e0*/  @!P1 FMUL R9, R9, 16777216 ;  /* 0x4b80000009099820 */ /* 0x000fc80000400000 */
[----:B0-----:R-:W-:Y:S01]  /*02f0*/  FMUL R10, R14, R9 ;  /* 0x000000090e0a7220 */ /* 0x001fe20000400000 */
[C---:B------:R-:W-:Y:S01]  /*0300*/  FADD R9, -R8.reuse, R6 ;  /* 0x0000000608097221 */ /* 0x040fe20000000100 */
[----:B------:R-:W-:-:S03]  /*0310*/  FADD R8, -R8, R7 ;  /* 0x0000000708087221 */ /* 0x000fc60000000100 */
[-C--:B------:R-:W-:Y:S01]  /*0320*/  FMUL R9, R9, R10.reuse ;  /* 0x0000000a09097220 */ /* 0x080fe20000400000 */
[----:B------:R-:W-:-:S03]  /*0330*/  FMUL R8, R8, R10 ;  /* 0x0000000a08087220 */ /* 0x000fc60000400000 */
[C-C-:B--2---:R-:W-:Y:S01]  /*0340*/  FFMA R14, R12.reuse, R9, R15.reuse ;  /* 0x000000090c0e7223 */ /* 0x144fe2000000000f */
[----:B------:R-:W-:-:S04]  /*0350*/  FFMA R15, R12, R8, R15 ;  /* 0x000000080c0f7223 */ /* 0x000fc8000000000f */
[C---:B------:R-:W-:Y:S02]  /*0360*/  FSETP.GT.AND P0, PT, R14.reuse, RZ, PT ;  /* 0x000000ff0e00720b */ /* 0x040fe40003f04000 */
[----:B------:R-:W-:Y:S01]  /*0370*/  FSETP.GT.AND P1, PT, R15, RZ, PT ;  /* 0x000000ff0f00720b */ /* 0x000fe20003f24000 */
[----:B------:R-:W-:Y:S10]  /*0380*/  STG.E.64 desc[UR4][R2.64], R6 ;  /* 0x0000000602007986 */ /* 0x000ff4000c101b04 */
[----:B------:R-:W-:-:S02]  /*0390*/  @!P0 FMUL R14, R14, 0.20000000298023223877 ;  /* 0x3e4ccccd0e0e8820 */ /* 0x000fc40000400000 */
[----:B------:R-:W-:-:S05]  /*03a0*/  @!P1 FMUL R15, R15, 0.20000000298023223877 ;  /* 0x3e4ccccd0f0f9820 */ /* 0x000fca0000400000 */
[----:B------:R-:W-:Y:S01]  /*03b0*/  STG.E.64 desc[UR4][R4.64], R14 ;  /* 0x0000000e04007986 */ /* 0x000fe2000c101b04 */
[----:B------:R-:W-:Y:S05]  /*03c0*/  EXIT ;  /* 0x000000000000794d */ /* 0x000fea0003800000 */
.L_x_0:
[----:B------:R-:W-:-:S00]  /*03d0*/  BRA `(.L_x_0) ;  /* 0xfffffffc00fc7947 */ /* 0x000fc0000383ffff */
[----:B------:R-:W-:-:S00]  /*03e0*/  NOP ;  /* 0x0000000000007918 */ /* 0x000fc00000000000 */
        /* <DEDUP_REMOVED lines=9> */
.L_x_1:


//--------------------- .nv.global.init           --------------------------
	.section	.nv.global.init,"aw",@progbits
.nv.global.init:
	.type		_$_str,@object
	.size		_$_str,(_$_str_$_2 - _$_str)
_$_str:
        /*0000*/ 	.byte	0x5f, 0x5f, 0x43, 0x55, 0x44, 0x41, 0x5f, 0x46, 0x54, 0x5a, 0x00
	.type		_$_str_$_2,@object
	.size		_$_str_$_2,(.L_1 - _$_str_$_2)
_$_str_$_2:
        /*000b*/ 	.byte	0x5f, 0x5f, 0x43, 0x55, 0x44, 0x41, 0x5f, 0x50, 0x52, 0x45, 0x43, 0x5f, 0x53, 0x51, 0x52, 0x54
        /*001b*/ 	.byte	0x00
.L_1:


//--------------------- .nv.constant0.triton_poi_fused__native_batch_norm_legit_no_training_convolution_leaky_relu_12 --------------------------
	.section	.nv.constant0.triton_poi_fused__native_batch_norm_legit_no_training_convolution_leaky_relu_12,"a",@progbits
	.sectionflags	@""
	.align	4
.nv.constant0.triton_poi_fused__native_batch_norm_legit_no_training_convolution_leaky_relu_12:
	.zero		588
